	.headerflags	@"EF_CUDA_TEXMODE_UNIFIED EF_CUDA_64BIT_ADDRESS EF_CUDA_ACCELERATORS EF_CUDA_SM90 EF_CUDA_VIRTUAL_SM(EF_CUDA_SM90)"
	.elftype	@"ET_EXEC"


//--------------------- .nv.info                  --------------------------
	.section	.nv.info,"",@"SHT_CUDA_INFO"
	.align	4


	//----- nvinfo : EIATTR_REGCOUNT
	.align		4
        /*0000*/ 	.byte	0x04, 0x2f
        /*0002*/ 	.short	(.L_1 - .L_0)
	.align		4
.L_0:
        /*0004*/ 	.word	index@(triton_poi_fused_mul_sigmoid_24)
        /*0008*/ 	.word	0x0000000e


	//----- nvinfo : EIATTR_MIN_STACK_SIZE
	.align		4
.L_1:
        /*000c*/ 	.byte	0x04, 0x12
        /*000e*/ 	.short	(.L_3 - .L_2)
	.align		4
.L_2:
        /*0010*/ 	.word	index@(triton_poi_fused_mul_sigmoid_24)
        /*0014*/ 	.word	0x00000000


	//----- nvinfo : EIATTR_FRAME_SIZE
	.align		4
.L_3:
        /*0018*/ 	.byte	0x04, 0x11
        /*001a*/ 	.short	(.L_5 - .L_4)
	.align		4
.L_4:
        /*001c*/ 	.word	index@(triton_poi_fused_mul_sigmoid_24)
        /*0020*/ 	.word	0x00000000


	//----- nvinfo : EIATTR_MIN_STACK_SIZE
	.align		4
.L_5:
        /*0024*/ 	.byte	0x04, 0x12
        /*0026*/ 	.short	(.L_7 - .L_6)
	.align		4
.L_6:
        /*0028*/ 	.word	index@(triton_poi_fused_mul_sigmoid_24)
        /*002c*/ 	.word	0x00000000
.L_7:


//--------------------- .nv.info.triton_poi_fused_mul_sigmoid_24 --------------------------
	.section	.nv.info.triton_poi_fused_mul_sigmoid_24,"",@"SHT_CUDA_INFO"
	.sectionflags	@""
	.align	4


	//----- nvinfo : EIATTR_CUDA_API_VERSION
	.align		4
        /*0000*/ 	.byte	0x04, 0x37
        /*0002*/ 	.short	(.L_9 - .L_8)
.L_8:
        /*0004*/ 	.word	0x0000007c


	//----- nvinfo : EIATTR_KPARAM_INFO
	.align		4
.L_9:
        /*0008*/ 	.byte	0x04, 0x17
        /*000a*/ 	.short	(.L_11 - .L_10)
.L_10:
        /*000c*/ 	.word	0x00000000
        /*0010*/ 	.short	0x0002
        /*0012*/ 	.short	0x0010
        /*0014*/ 	.byte	0x00, 0xf0, 0x11, 0x00


	//----- nvinfo : EIATTR_KPARAM_INFO
	.align		4
.L_11:
        /*0018*/ 	.byte	0x04, 0x17
        /*001a*/ 	.short	(.L_13 - .L_12)
.L_12:
        /*001c*/ 	.word	0x00000000
        /*0020*/ 	.short	0x0001
        /*0022*/ 	.short	0x0008
        /*0024*/ 	.byte	0x00, 0xf4, 0x21, 0x00


	//----- nvinfo : EIATTR_KPARAM_INFO
	.align		4
.L_13:
        /*0028*/ 	.byte	0x04, 0x17
        /*002a*/ 	.short	(.L_15 - .L_14)
.L_14:
        /*002c*/ 	.word	0x00000000
        /*0030*/ 	.short	0x0000
        /*0032*/ 	.short	0x0000
        /*0034*/ 	.byte	0x00, 0xf4, 0x21, 0x00


	//----- nvinfo : EIATTR_SPARSE_MMA_MASK
	.align		4
.L_15:
        /*0038*/ 	.byte	0x03, 0x50
        /*003a*/ 	.short	0x0000


	//----- nvinfo : EIATTR_MAXREG_COUNT
	.align		4
        /*003c*/ 	.byte	0x03, 0x1b
        /*003e*/ 	.short	0x00ff


	//----- nvinfo : EIATTR_EXIT_INSTR_OFFSETS
	.align		4
        /*0040*/ 	.byte	0x04, 0x1c
        /*0042*/ 	.short	(.L_17 - .L_16)


	//   ....[0]....
.L_16:
        /*0044*/ 	.word	0x00000290


	//   ....[1]....
        /*0048*/ 	.word	0x000002b0


	//----- nvinfo : EIATTR_REQNTID
	.align		4
.L_17:
        /*004c*/ 	.byte	0x04, 0x10
        /*004e*/ 	.short	(.L_19 - .L_18)
.L_18:
        /*0050*/ 	.word	0x00000080
        /*0054*/ 	.word	0x00000001
        /*0058*/ 	.word	0x00000001


	//----- nvinfo : EIATTR_CBANK_PARAM_SIZE
	.align		4
.L_19:
        /*005c*/ 	.byte	0x03, 0x19
        /*005e*/ 	.short	0x0014


	//----- nvinfo : EIATTR_PARAM_CBANK
	.align		4
        /*0060*/ 	.byte	0x04, 0x0a
        /*0062*/ 	.short	(.L_21 - .L_20)
	.align		4
.L_20:
        /*0064*/ 	.word	index@(.nv.constant0.triton_poi_fused_mul_sigmoid_24)
        /*0068*/ 	.short	0x0210
        /*006a*/ 	.short	0x0014


	//----- nvinfo : EIATTR_SW_WAR
	.align		4
.L_21:
        /*006c*/ 	.byte	0x04, 0x36
        /*006e*/ 	.short	(.L_23 - .L_22)
.L_22:
        /*0070*/ 	.word	0x00000008
.L_23:


//--------------------- .nv.callgraph             --------------------------
	.section	.nv.callgraph,"",@"SHT_CUDA_CALLGRAPH"
	.align	4
	.sectionentsize	8
	.align		4
        /*0000*/ 	.word	0x00000000
	.align		4
        /*0004*/ 	.word	0xffffffff
	.align		4
        /*0008*/ 	.word	0x00000000
	.align		4
        /*000c*/ 	.word	0xfffffffe
	.align		4
        /*0010*/ 	.word	0x00000000
	.align		4
        /*0014*/ 	.word	0xfffffffd
	.align		4
        /*0018*/ 	.word	0x00000000
	.align		4
        /*001c*/ 	.word	0xfffffffc


//--------------------- .text.triton_poi_fused_mul_sigmoid_24 --------------------------
	.section	.text.triton_poi_fused_mul_sigmoid_24,"ax",@progbits
	.align	128
        .global         triton_poi_fused_mul_sigmoid_24
        .type           triton_poi_fused_mul_sigmoid_24,@function
        .size           triton_poi_fused_mul_sigmoid_24,(.L_x_1 - triton_poi_fused_mul_sigmoid_24)
        .other          triton_poi_fused_mul_sigmoid_24,@"STO_CUDA_ENTRY STV_DEFAULT"
triton_poi_fused_mul_sigmoid_24:
.text.triton_poi_fused_mul_sigmoid_24:
[----:B------:R-:W0:Y:S02]  /*0000*/  LDC R1, c[0x0][0x28] ;  /* 0x00000a00ff017b82 */ /* 0x000e240000000800 */
[----:B------:R-:W1:Y:S01]  /*0010*/  S2R R0, SR_TID.X ;  /* 0x0000000000007919 */ /* 0x000e620000002100 */
[----:B------:R-:W2:Y:S01]  /*0020*/  LDC.64 R4, c[0x0][0x210] ;  /* 0x00008400ff047b82 */ /* 0x000ea20000000a00 */
[----:B------:R-:W-:Y:S01]  /*0030*/  CS2R R2, SRZ ;  /* 0x0000000000027805 */ /* 0x000fe2000001ff00 */
[----:B------:R-:W-:Y:S01]  /*0040*/  ULDC.64 UR4, c[0x0][0x208] ;  /* 0x0000820000047ab9 */ /* 0x000fe20000000a00 */
[----:B------:R-:W3:Y:S01]  /*0050*/  S2R R7, SR_CTAID.X ;  /* 0x0000000000077919 */ /* 0x000ee20000002500 */
[----:B-1----:R-:W-:-:S04]  /*0060*/  SHF.L.U32 R0, R0, 0x1, RZ ;  /* 0x0000000100007819 */ /* 0x002fc800000006ff */
[----:B------:R-:W-:-:S04]  /*0070*/  LOP3.LUT R0, R0, 0xfe, RZ, 0xc0, !PT ;  /* 0x000000fe00007812 */ /* 0x000fc800078ec0ff */
[----:B---3--:R-:W-:-:S04]  /*0080*/  LEA R7, R7, R0, 0x8 ;  /* 0x0000000007077211 */ /* 0x008fc800078e40ff */
[C---:B------:R-:W-:Y:S01]  /*0090*/  ISETP.GE.AND P0, PT, R7.reuse, 0xa0, PT ;  /* 0x000000a00700780c */ /* 0x040fe20003f06270 */
[----:B--2---:R-:W-:-:S12]  /*00a0*/  IMAD.WIDE R4, R7, 0x4, R4 ;  /* 0x0000000407047825 */ /* 0x004fd800078e0204 */
[----:B------:R1:W2:Y:S02]  /*00b0*/  @!P0 LDG.E.64 R2, desc[UR4][R4.64] ;  /* 0x0000000404028981 */ /* 0x0002a4000c1e1b00 */
[----:B-1----:R-:W1:Y:S02]  /*00c0*/  LDC.64 R4, c[0x0][0x218] ;  /* 0x00008600ff047b82 */ /* 0x002e640000000a00 */
[----:B-1----:R-:W-:-:S04]  /*00d0*/  IMAD.WIDE R4, R7, 0x4, R4 ;  /* 0x0000000407047825 */ /* 0x002fc800078e0204 */
[----:B--2---:R-:W-:-:S04]  /*00e0*/  FADD R0, RZ, -R2 ;  /* 0x80000002ff007221 */ /* 0x004fc80000000000 */
[----:B------:R-:W-:Y:S01]  /*00f0*/  FMUL R6, R0, 1.4426950216293334961 ;  /* 0x3fb8aa3b00067820 */ /* 0x000fe20000400000 */
[----:B------:R-:W-:-:S04]  /*0100*/  FADD R0, RZ, -R3 ;  /* 0x80000003ff007221 */ /* 0x000fc80000000000 */
[----:B------:R-:W-:Y:S01]  /*0110*/  FMUL R8, R0, 1.4426950216293334961 ;  /* 0x3fb8aa3b00087820 */ /* 0x000fe20000400000 */
[----:B------:R-:W-:-:S04]  /*0120*/  FSETP.GEU.AND P1, PT, R6, -126, PT ;  /* 0xc2fc00000600780b */ /* 0x000fc80003f2e000 */
[----:B------:R-:W-:-:S09]  /*0130*/  FSETP.GEU.AND P2, PT, R8, -126, PT ;  /* 0xc2fc00000800780b */ /* 0x000fd20003f4e000 */
[----:B------:R-:W-:-:S04]  /*0140*/  @!P1 FMUL R6, R6, 0.5 ;  /* 0x3f00000006069820 */ /* 0x000fc80000400000 */
[----:B------:R-:W-:Y:S01]  /*0150*/  @!P2 FMUL R8, R8, 0.5 ;  /* 0x3f0000000808a820 */ /* 0x000fe20000400000 */
[----:B------:R1:W2:Y:S08]  /*0160*/  MUFU.EX2 R0, R6 ;  /* 0x0000000600007308 */ /* 0x0002b00000000800 */
[----:B------:R-:W3:Y:S01]  /*0170*/  MUFU.EX2 R9, R8 ;  /* 0x0000000800097308 */ /* 0x000ee20000000800 */
[----:B-1----:R-:W-:Y:S01]  /*0180*/  HFMA2.MMA R6, -RZ, RZ, 1.625, 0 ;  /* 0x3e800000ff067435 */ /* 0x002fe200000001ff */
[----:B--2---:R-:W-:-:S04]  /*0190*/  @!P1 FMUL R0, R0, R0 ;  /* 0x0000000000009220 */ /* 0x004fc80000400000 */
[----:B------:R-:W-:Y:S01]  /*01a0*/  FADD R0, R0, 1 ;  /* 0x3f80000000007421 */ /* 0x000fe20000000000 */
[----:B---3--:R-:W-:-:S04]  /*01b0*/  @!P2 FMUL R9, R9, R9 ;  /* 0x000000090909a220 */ /* 0x008fc80000400000 */
[----:B------:R-:W-:Y:S01]  /*01c0*/  FSETP.GT.AND P1, PT, R0, 8.50705917302346158658e+37, PT ;  /* 0x7e8000000000780b */ /* 0x000fe20003f24000 */
[----:B------:R-:W-:-:S03]  /*01d0*/  FADD R9, R9, 1 ;  /* 0x3f80000009097421 */ /* 0x000fc60000000000 */
[----:B------:R-:W-:Y:S02]  /*01e0*/  FSEL R11, R6, 1, P1 ;  /* 0x3f800000060b7808 */ /* 0x000fe40000800000 */
[----:B------:R-:W-:-:S04]  /*01f0*/  FSETP.GT.AND P2, PT, R9, 8.50705917302346158658e+37, PT ;  /* 0x7e8000000900780b */ /* 0x000fc80003f44000 */
[----:B------:R-:W-:-:S03]  /*0200*/  FSEL R6, R6, 1, P2 ;  /* 0x3f80000006067808 */ /* 0x000fc60001000000 */
[----:B------:R-:W-:-:S06]  /*0210*/  @P1 FMUL R0, R0, 0.25 ;  /* 0x3e80000000001820 */ /* 0x000fcc0000400000 */
[----:B------:R-:W1:Y:S01]  /*0220*/  MUFU.RCP R0, R0 ;  /* 0x0000000000007308 */ /* 0x000e620000001000 */
[----:B------:R-:W-:-:S07]  /*0230*/  @P2 FMUL R9, R9, 0.25 ;  /* 0x3e80000009092820 */ /* 0x000fce0000400000 */
[----:B------:R-:W2:Y:S01]  /*0240*/  MUFU.RCP R9, R9 ;  /* 0x0000000900097308 */ /* 0x000ea20000001000 */
[----:B-1----:R-:W-:-:S04]  /*0250*/  FMUL R11, R0, R11 ;  /* 0x0000000b000b7220 */ /* 0x002fc80000400000 */
[----:B------:R-:W-:Y:S01]  /*0260*/  FMUL R2, R11, R2 ;  /* 0x000000020b027220 */ /* 0x000fe20000400000 */
[----:B--2---:R-:W-:-:S04]  /*0270*/  FMUL R6, R9, R6 ;  /* 0x0000000609067220 */ /* 0x004fc80000400000 */
[----:B------:R-:W-:Y:S01]  /*0280*/  FMUL R3, R6, R3 ;  /* 0x0000000306037220 */ /* 0x000fe20000400000 */
[----:B------:R-:W-:Y:S06]  /*0290*/  @P0 EXIT ;  /* 0x000000000000094d */ /* 0x000fec0003800000 */
[----:B------:R-:W-:Y:S01]  /*02a0*/  STG.E.64 desc[UR4][R4.64], R2 ;  /* 0x0000000204007986 */ /* 0x000fe2000c101b04 */
[----:B------:R-:W-:Y:S05]  /*02b0*/  EXIT ;  /* 0x000000000000794d */ /* 0x000fea0003800000 */
.L_x_0:
[----:B------:R-:W-:-:S00]  /*02c0*/  BRA `(.L_x_0) ;  /* 0xfffffffc00fc7947 */ /* 0x000fc0000383ffff */
[----:B------:R-:W-:-:S00]  /*02d0*/  NOP ;  /* 0x0000000000007918 */ /* 0x000fc00000000000 */
        /* <DEDUP_REMOVED lines=10> */
.L_x_1:


//--------------------- .nv.constant0.triton_poi_fused_mul_sigmoid_24 --------------------------
	.section	.nv.constant0.triton_poi_fused_mul_sigmoid_24,"a",@progbits
	.sectionflags	@""
	.align	4
.nv.constant0.triton_poi_fused_mul_sigmoid_24:
	.zero		548
